//
// Generated by NVIDIA NVVM Compiler
//
// Compiler Build ID: CL-36424714
// Cuda compilation tools, release 13.0, V13.0.88
// Based on NVVM 20.0.0
//

.version 9.0
.target sm_100
.address_size 64

	// .globl	_Z3addiPfS_

.visible .entry _Z3addiPfS_(
	.param .u32 _Z3addiPfS__param_0,
	.param .u64 .ptr .align 1 _Z3addiPfS__param_1,
	.param .u64 .ptr .align 1 _Z3addiPfS__param_2
)
{
	.reg .pred 	%p<7>;
	.reg .b32 	%r<31>;
	.reg .b32 	%f<16>;
	.reg .b64 	%rd<18>;

	ld.param.u32 	%r12, [_Z3addiPfS__param_0];
	ld.param.u64 	%rd3, [_Z3addiPfS__param_1];
	ld.param.u64 	%rd4, [_Z3addiPfS__param_2];
	cvta.to.global.u64 	%rd1, %rd4;
	cvta.to.global.u64 	%rd2, %rd3;
	mov.u32 	%r13, %ctaid.x;
	mov.u32 	%r14, %ntid.x;
	mov.u32 	%r15, %tid.x;
	mad.lo.s32 	%r29, %r13, %r14, %r15;
	mov.u32 	%r16, %nctaid.x;
	mul.lo.s32 	%r2, %r14, %r16;
	setp.ge.s32 	%p1, %r29, %r12;
	@%p1 bra 	$L__BB0_7;
	add.s32 	%r17, %r29, %r2;
	max.s32 	%r18, %r12, %r17;
	setp.lt.s32 	%p2, %r17, %r12;
	selp.u32 	%r19, 1, 0, %p2;
	add.s32 	%r20, %r17, %r19;
	sub.s32 	%r21, %r18, %r20;
	div.u32 	%r22, %r21, %r2;
	add.s32 	%r3, %r22, %r19;
	and.b32  	%r23, %r3, 3;
	setp.eq.s32 	%p3, %r23, 3;
	@%p3 bra 	$L__BB0_4;
	add.s32 	%r24, %r3, 1;
	and.b32  	%r25, %r24, 3;
	neg.s32 	%r27, %r25;
$L__BB0_3:
	.pragma "nounroll";
	mul.wide.s32 	%rd5, %r29, 4;
	add.s64 	%rd6, %rd1, %rd5;
	add.s64 	%rd7, %rd2, %rd5;
	ld.global.f32 	%f1, [%rd7];
	ld.global.f32 	%f2, [%rd6];
	add.f32 	%f3, %f1, %f2;
	st.global.f32 	[%rd7], %f3;
	add.s32 	%r29, %r29, %r2;
	add.s32 	%r27, %r27, 1;
	setp.ne.s32 	%p4, %r27, 0;
	@%p4 bra 	$L__BB0_3;
$L__BB0_4:
	setp.lt.u32 	%p5, %r3, 3;
	@%p5 bra 	$L__BB0_7;
	mul.wide.s32 	%rd11, %r2, 4;
	shl.b32 	%r26, %r2, 2;
$L__BB0_6:
	mul.wide.s32 	%rd8, %r29, 4;
	add.s64 	%rd9, %rd2, %rd8;
	ld.global.f32 	%f4, [%rd9];
	add.s64 	%rd10, %rd1, %rd8;
	ld.global.f32 	%f5, [%rd10];
	add.f32 	%f6, %f4, %f5;
	st.global.f32 	[%rd9], %f6;
	add.s64 	%rd12, %rd9, %rd11;
	ld.global.f32 	%f7, [%rd12];
	add.s64 	%rd13, %rd10, %rd11;
	ld.global.f32 	%f8, [%rd13];
	add.f32 	%f9, %f7, %f8;
	st.global.f32 	[%rd12], %f9;
	add.s64 	%rd14, %rd12, %rd11;
	ld.global.f32 	%f10, [%rd14];
	add.s64 	%rd15, %rd13, %rd11;
	ld.global.f32 	%f11, [%rd15];
	add.f32 	%f12, %f10, %f11;
	st.global.f32 	[%rd14], %f12;
	add.s64 	%rd16, %rd14, %rd11;
	ld.global.f32 	%f13, [%rd16];
	add.s64 	%rd17, %rd15, %rd11;
	ld.global.f32 	%f14, [%rd17];
	add.f32 	%f15, %f13, %f14;
	st.global.f32 	[%rd16], %f15;
	add.s32 	%r29, %r26, %r29;
	setp.lt.s32 	%p6, %r29, %r12;
	@%p6 bra 	$L__BB0_6;
$L__BB0_7:
	ret;

}


// ===== COMPILED SASS (sm_100) =====

	.target	sm_100

	.elftype	@"ET_EXEC"


//--------------------- .note.nv.tkinfo           --------------------------
	.section	.note.nv.tkinfo,"",@"SHT_NOTE"
	.sectionflags	@"SHF_NOTE_NV_TKINFO"
	.tkinfo
        /*0018*/ 	.word	0x00000002
        /*0030*/ 	.string	""
        /*0030*/ 	.string	"ptxas"
        /*0030*/ 	.string	"Cuda compilation tools, release 13.0, V13.0.88"
        /*0030*/ 	.string	"Build cuda_13.0.r13.0/compiler.36424714_0"
        /*0030*/ 	.string	"-arch sm_100 -m 64 "



//--------------------- .note.nv.cuinfo           --------------------------
	.section	.note.nv.cuinfo,"",@"SHT_NOTE"
	.sectionflags	@"SHF_NOTE_NV_CUINFO"
        /*0018*/ 	.short	0x0002
        /*001a*/ 	.short	0x0064
        /*001c*/ 	.short	0x0082
	.zero		2


//--------------------- .nv.info                  --------------------------
	.section	.nv.info,"",@"SHT_CUDA_INFO"
	.align	4


	//----- nvinfo : EIATTR_REGCOUNT
	.align		4
        /*0000*/ 	.byte	0x04, 0x2f
        /*0002*/ 	.short	(.L_1 - .L_0)
	.align		4
.L_0:
        /*0004*/ 	.word	index@(_Z3addiPfS_)
        /*0008*/ 	.word	0x00000018


	//----- nvinfo : EIATTR_FRAME_SIZE
	.align		4
.L_1:
        /*000c*/ 	.byte	0x04, 0x11
        /*000e*/ 	.short	(.L_3 - .L_2)
	.align		4
.L_2:
        /*0010*/ 	.word	index@(_Z3addiPfS_)
        /*0014*/ 	.word	0x00000000


	//----- nvinfo : EIATTR_MIN_STACK_SIZE
	.align		4
.L_3:
        /*0018*/ 	.byte	0x04, 0x12
        /*001a*/ 	.short	(.L_5 - .L_4)
	.align		4
.L_4:
        /*001c*/ 	.word	index@(_Z3addiPfS_)
        /*0020*/ 	.word	0x00000000
.L_5:


//--------------------- .nv.compat                --------------------------
	.section	.nv.compat,"",@"SHT_CUDA_COMPAT_INFO"
	.align	4
        /*0000*/ 	.byte	0x02, 0x09, 0x00, 0x00, 0x02, 0x02, 0x01, 0x00, 0x02, 0x05, 0x05, 0x00, 0x03, 0x07, 0x01, 0x01
        /*0010*/ 	.byte	0x02, 0x03, 0x00, 0x00, 0x02, 0x06, 0x01, 0x00, 0x04, 0x0b, 0x08, 0x00, 0x09, 0x00, 0x00, 0x00
        /*0020*/ 	.byte	0x00, 0x00, 0x00, 0x00


//--------------------- .nv.info._Z3addiPfS_      --------------------------
	.section	.nv.info._Z3addiPfS_,"",@"SHT_CUDA_INFO"
	.sectionflags	@""
	.align	4


	//----- nvinfo : EIATTR_CUDA_API_VERSION
	.align		4
        /*0000*/ 	.byte	0x04, 0x37
        /*0002*/ 	.short	(.L_7 - .L_6)
.L_6:
        /*0004*/ 	.word	0x00000082


	//----- nvinfo : EIATTR_KPARAM_INFO
	.align		4
.L_7:
        /*0008*/ 	.byte	0x04, 0x17
        /*000a*/ 	.short	(.L_9 - .L_8)
.L_8:
        /*000c*/ 	.word	0x00000000
        /*0010*/ 	.short	0x0002
        /*0012*/ 	.short	0x0010
        /*0014*/ 	.byte	0x00, 0xf5, 0x21, 0x00


	//----- nvinfo : EIATTR_KPARAM_INFO
	.align		4
.L_9:
        /*0018*/ 	.byte	0x04, 0x17
        /*001a*/ 	.short	(.L_11 - .L_10)
.L_10:
        /*001c*/ 	.word	0x00000000
        /*0020*/ 	.short	0x0001
        /*0022*/ 	.short	0x0008
        /*0024*/ 	.byte	0x00, 0xf5, 0x21, 0x00


	//----- nvinfo : EIATTR_KPARAM_INFO
	.align		4
.L_11:
        /*0028*/ 	.byte	0x04, 0x17
        /*002a*/ 	.short	(.L_13 - .L_12)
.L_12:
        /*002c*/ 	.word	0x00000000
        /*0030*/ 	.short	0x0000
        /*0032*/ 	.short	0x0000
        /*0034*/ 	.byte	0x00, 0xf0, 0x11, 0x00


	//----- nvinfo : EIATTR_SPARSE_MMA_MASK
	.align		4
.L_13:
        /*0038*/ 	.byte	0x03, 0x50
        /*003a*/ 	.short	0x0000


	//----- nvinfo : EIATTR_MAXREG_COUNT
	.align		4
        /*003c*/ 	.byte	0x03, 0x1b
        /*003e*/ 	.short	0x00ff


	//----- nvinfo : EIATTR_MERCURY_ISA_VERSION
	.align		4
        /*0040*/ 	.byte	0x03, 0x5f
        /*0042*/ 	.short	0x0101


	//----- nvinfo : EIATTR_VRC_CTA_INIT_COUNT
	.align		4
        /*0044*/ 	.byte	0x02, 0x4a
	.zero		1
	.zero		1


	//----- nvinfo : EIATTR_EXIT_INSTR_OFFSETS
	.align		4
        /*0048*/ 	.byte	0x04, 0x1c
        /*004a*/ 	.short	(.L_15 - .L_14)


	//   ....[0]....
.L_14:
        /*004c*/ 	.word	0x00000090


	//   ....[1]....
        /*0050*/ 	.word	0x00000380


	//   ....[2]....
        /*0054*/ 	.word	0x00000560


	//----- nvinfo : EIATTR_CRS_STACK_SIZE
	.align		4
.L_15:
        /*0058*/ 	.byte	0x04, 0x1e
        /*005a*/ 	.short	(.L_17 - .L_16)
.L_16:
        /*005c*/ 	.word	0x00000000


	//----- nvinfo : EIATTR_CBANK_PARAM_SIZE
	.align		4
.L_17:
        /*0060*/ 	.byte	0x03, 0x19
        /*0062*/ 	.short	0x0018


	//----- nvinfo : EIATTR_PARAM_CBANK
	.align		4
        /*0064*/ 	.byte	0x04, 0x0a
        /*0066*/ 	.short	(.L_19 - .L_18)
	.align		4
.L_18:
        /*0068*/ 	.word	index@(.nv.constant0._Z3addiPfS_)
        /*006c*/ 	.short	0x0380
        /*006e*/ 	.short	0x0018


	//----- nvinfo : EIATTR_SW_WAR
	.align		4
.L_19:
        /*0070*/ 	.byte	0x04, 0x36
        /*0072*/ 	.short	(.L_21 - .L_20)
.L_20:
        /*0074*/ 	.word	0x00000008
.L_21:


//--------------------- .nv.callgraph             --------------------------
	.section	.nv.callgraph,"",@"SHT_CUDA_CALLGRAPH"
	.align	4
	.sectionentsize	8
	.align		4
        /*0000*/ 	.word	0x00000000
	.align		4
        /*0004*/ 	.word	0xffffffff
	.align		4
        /*0008*/ 	.word	0x00000000
	.align		4
        /*000c*/ 	.word	0xfffffffe
	.align		4
        /*0010*/ 	.word	0x00000000
	.align		4
        /*0014*/ 	.word	0xfffffffd
	.align		4
        /*0018*/ 	.word	0x00000000
	.align		4
        /*001c*/ 	.word	0xfffffffc


//--------------------- .text._Z3addiPfS_         --------------------------
	.section	.text._Z3addiPfS_,"ax",@progbits
	.align	128
        .global         _Z3addiPfS_
        .type           _Z3addiPfS_,@function
        .size           _Z3addiPfS_,(.L_x_5 - _Z3addiPfS_)
        .other          _Z3addiPfS_,@"STO_CUDA_ENTRY STV_DEFAULT"
_Z3addiPfS_:
.text._Z3addiPfS_:
[----:B------:R-:W-:Y:S01]  /*0000*/  LDC R1, c[0x0][0x37c] ;  /* 0x0000df00ff017b82 */ /* 0x000fe20000000800 */
[----:B------:R-:W0:Y:S07]  /*0010*/  S2R R3, SR_TID.X ;  /* 0x0000000000037919 */ /* 0x000e2e0000002100 */
[----:B------:R-:W0:Y:S01]  /*0020*/  S2UR UR4, SR_CTAID.X ;  /* 0x00000000000479c3 */ /* 0x000e220000002500 */
[----:B------:R-:W1:Y:S07]  /*0030*/  LDCU UR6, c[0x0][0x380] ;  /* 0x00007000ff0677ac */ /* 0x000e6e0008000800 */
[----:B------:R-:W0:Y:S01]  /*0040*/  LDC R0, c[0x0][0x360] ;  /* 0x0000d800ff007b82 */ /* 0x000e220000000800 */
[----:B------:R-:W2:Y:S01]  /*0050*/  LDCU UR5, c[0x0][0x370] ;  /* 0x00006e00ff0577ac */ /* 0x000ea20008000800 */
[----:B0-----:R-:W-:-:S02]  /*0060*/  IMAD R3, R0, UR4, R3 ;  /* 0x0000000400037c24 */ /* 0x001fc4000f8e0203 */
[----:B--2---:R-:W-:-:S03]  /*0070*/  IMAD R0, R0, UR5, RZ ;  /* 0x0000000500007c24 */ /* 0x004fc6000f8e02ff */
[----:B-1----:R-:W-:-:S13]  /*0080*/  ISETP.GE.AND P0, PT, R3, UR6, PT ;  /* 0x0000000603007c0c */ /* 0x002fda000bf06270 */
[----:B------:R-:W-:Y:S05]  /*0090*/  @P0 EXIT ;  /* 0x000000000000094d */ /* 0x000fea0003800000 */
[----:B------:R-:W0:Y:S01]  /*00a0*/  I2F.U32.RP R8, R0 ;  /* 0x0000000000087306 */ /* 0x000e220000209000 */
[C---:B------:R-:W-:Y:S01]  /*00b0*/  IMAD.IADD R2, R0.reuse, 0x1, R3 ;  /* 0x0000000100027824 */ /* 0x040fe200078e0203 */
[----:B------:R-:W-:Y:S01]  /*00c0*/  IADD3 R9, PT, PT, RZ, -R0, RZ ;  /* 0x80000000ff097210 */ /* 0x000fe20007ffe0ff */
[----:B------:R-:W1:Y:S01]  /*00d0*/  LDCU.64 UR4, c[0x0][0x358] ;  /* 0x00006b00ff0477ac */ /* 0x000e620008000a00 */
[----:B------:R-:W-:Y:S01]  /*00e0*/  ISETP.NE.U32.AND P2, PT, R0, RZ, PT ;  /* 0x000000ff0000720c */ /* 0x000fe20003f45070 */
[----:B------:R-:W-:Y:S01]  /*00f0*/  BSSY.RECONVERGENT B0, `(.L_x_0) ;  /* 0x0000028000007945 */ /* 0x000fe20003800200 */
[C---:B------:R-:W-:Y:S02]  /*0100*/  ISETP.GE.AND P0, PT, R2.reuse, UR6, PT ;  /* 0x0000000602007c0c */ /* 0x040fe4000bf06270 */
[----:B------:R-:W-:Y:S02]  /*0110*/  VIMNMX R7, PT, PT, R2, UR6, !PT ;  /* 0x0000000602077c48 */ /* 0x000fe4000ffe0100 */
[----:B------:R-:W-:-:S04]  /*0120*/  SEL R6, RZ, 0x1, P0 ;  /* 0x00000001ff067807 */ /* 0x000fc80000000000 */
[----:B------:R-:W-:Y:S01]  /*0130*/  IADD3 R7, PT, PT, R7, -R2, -R6 ;  /* 0x8000000207077210 */ /* 0x000fe20007ffe806 */
[----:B0-----:R-:W0:Y:S02]  /*0140*/  MUFU.RCP R8, R8 ;  /* 0x0000000800087308 */ /* 0x001e240000001000 */
[----:B0-----:R-:W-:-:S06]  /*0150*/  IADD3 R4, PT, PT, R8, 0xffffffe, RZ ;  /* 0x0ffffffe08047810 */ /* 0x001fcc0007ffe0ff */
[----:B------:R0:W2:Y:S02]  /*0160*/  F2I.FTZ.U32.TRUNC.NTZ R5, R4 ;  /* 0x0000000400057305 */ /* 0x0000a4000021f000 */
[----:B0-----:R-:W-:Y:S02]  /*0170*/  HFMA2 R4, -RZ, RZ, 0, 0 ;  /* 0x00000000ff047431 */ /* 0x001fe400000001ff */
[----:B--2---:R-:W-:-:S04]  /*0180*/  IMAD R9, R9, R5, RZ ;  /* 0x0000000509097224 */ /* 0x004fc800078e02ff */
[----:B------:R-:W-:-:S06]  /*0190*/  IMAD.HI.U32 R8, R5, R9, R4 ;  /* 0x0000000905087227 */ /* 0x000fcc00078e0004 */
[----:B------:R-:W-:-:S05]  /*01a0*/  IMAD.HI.U32 R5, R8, R7, RZ ;  /* 0x0000000708057227 */ /* 0x000fca00078e00ff */
[----:B------:R-:W-:-:S05]  /*01b0*/  IADD3 R2, PT, PT, -R5, RZ, RZ ;  /* 0x000000ff05027210 */ /* 0x000fca0007ffe1ff */
[----:B------:R-:W-:-:S05]  /*01c0*/  IMAD R7, R0, R2, R7 ;  /* 0x0000000200077224 */ /* 0x000fca00078e0207 */
[----:B------:R-:W-:-:S13]  /*01d0*/  ISETP.GE.U32.AND P0, PT, R7, R0, PT ;  /* 0x000000000700720c */ /* 0x000fda0003f06070 */
[----:B------:R-:W-:Y:S01]  /*01e0*/  @P0 IMAD.IADD R7, R7, 0x1, -R0 ;  /* 0x0000000107070824 */ /* 0x000fe200078e0a00 */
[----:B------:R-:W-:-:S04]  /*01f0*/  @P0 IADD3 R5, PT, PT, R5, 0x1, RZ ;  /* 0x0000000105050810 */ /* 0x000fc80007ffe0ff */
[----:B------:R-:W-:-:S13]  /*0200*/  ISETP.GE.U32.AND P1, PT, R7, R0, PT ;  /* 0x000000000700720c */ /* 0x000fda0003f26070 */
[----:B------:R-:W-:Y:S02]  /*0210*/  @P1 IADD3 R5, PT, PT, R5, 0x1, RZ ;  /* 0x0000000105051810 */ /* 0x000fe40007ffe0ff */
[----:B------:R-:W-:-:S05]  /*0220*/  @!P2 LOP3.LUT R5, RZ, R0, RZ, 0x33, !PT ;  /* 0x00000000ff05a212 */ /* 0x000fca00078e33ff */
[----:B------:R-:W-:-:S05]  /*0230*/  IMAD.IADD R2, R6, 0x1, R5 ;  /* 0x0000000106027824 */ /* 0x000fca00078e0205 */
[C---:B------:R-:W-:Y:S02]  /*0240*/  LOP3.LUT R4, R2.reuse, 0x3, RZ, 0xc0, !PT ;  /* 0x0000000302047812 */ /* 0x040fe400078ec0ff */
[----:B------:R-:W-:Y:S02]  /*0250*/  ISETP.GE.U32.AND P1, PT, R2, 0x3, PT ;  /* 0x000000030200780c */ /* 0x000fe40003f26070 */
[----:B------:R-:W-:-:S13]  /*0260*/  ISETP.NE.AND P0, PT, R4, 0x3, PT ;  /* 0x000000030400780c */ /* 0x000fda0003f05270 */
[----:B-1----:R-:W-:Y:S05]  /*0270*/  @!P0 BRA `(.L_x_1) ;  /* 0x00000000003c8947 */ /* 0x002fea0003800000 */
[----:B------:R-:W0:Y:S01]  /*0280*/  LDC.64 R8, c[0x0][0x390] ;  /* 0x0000e400ff087b82 */ /* 0x000e220000000a00 */
[----:B------:R-:W-:-:S04]  /*0290*/  IADD3 R2, PT, PT, R2, 0x1, RZ ;  /* 0x0000000102027810 */ /* 0x000fc80007ffe0ff */
[----:B------:R-:W-:-:S03]  /*02a0*/  LOP3.LUT R2, R2, 0x3, RZ, 0xc0, !PT ;  /* 0x0000000302027812 */ /* 0x000fc600078ec0ff */
[----:B------:R-:W1:Y:S01]  /*02b0*/  LDC.64 R10, c[0x0][0x388] ;  /* 0x0000e200ff0a7b82 */ /* 0x000e620000000a00 */
[----:B------:R-:W-:-:S07]  /*02c0*/  IADD3 R2, PT, PT, -R2, RZ, RZ ;  /* 0x000000ff02027210 */ /* 0x000fce0007ffe1ff */
.L_x_2:
[----:B0-----:R-:W-:-:S04]  /*02d0*/  IMAD.WIDE R4, R3, 0x4, R8 ;  /* 0x0000000403047825 */ /* 0x001fc800078e0208 */
[----:B-12---:R-:W-:Y:S02]  /*02e0*/  IMAD.WIDE R6, R3, 0x4, R10 ;  /* 0x0000000403067825 */ /* 0x006fe400078e020a */
[----:B------:R-:W2:Y:S04]  /*02f0*/  LDG.E R5, desc[UR4][R4.64] ;  /* 0x0000000404057981 */ /* 0x000ea8000c1e1900 */
[----:B------:R-:W2:Y:S01]  /*0300*/  LDG.E R12, desc[UR4][R6.64] ;  /* 0x00000004060c7981 */ /* 0x000ea2000c1e1900 */
[----:B------:R-:W-:Y:S01]  /*0310*/  VIADD R2, R2, 0x1 ;  /* 0x0000000102027836 */ /* 0x000fe20000000000 */
[----:B------:R-:W-:-:S04]  /*0320*/  IADD3 R3, PT, PT, R0, R3, RZ ;  /* 0x0000000300037210 */ /* 0x000fc80007ffe0ff */
[----:B------:R-:W-:Y:S01]  /*0330*/  ISETP.NE.AND P0, PT, R2, RZ, PT ;  /* 0x000000ff0200720c */ /* 0x000fe20003f05270 */
[----:B--2---:R-:W-:-:S05]  /*0340*/  FADD R13, R12, R5 ;  /* 0x000000050c0d7221 */ /* 0x004fca0000000000 */
[----:B------:R2:W-:Y:S07]  /*0350*/  STG.E desc[UR4][R6.64], R13 ;  /* 0x0000000d06007986 */ /* 0x0005ee000c101904 */
[----:B------:R-:W-:Y:S05]  /*0360*/  @P0 BRA `(.L_x_2) ;  /* 0xfffffffc00d80947 */ /* 0x000fea000383ffff */
.L_x_1:
[----:B------:R-:W-:Y:S05]  /*0370*/  BSYNC.RECONVERGENT B0 ;  /* 0x0000000000007941 */ /* 0x000fea0003800200 */
.L_x_0:
[----:B------:R-:W-:Y:S05]  /*0380*/  @!P1 EXIT ;  /* 0x000000000000994d */ /* 0x000fea0003800000 */
.L_x_3:
[----:B-1----:R-:W0:Y:S08]  /*0390*/  LDC.64 R4, c[0x0][0x388] ;  /* 0x0000e200ff047b82 */ /* 0x002e300000000a00 */
[----:B--2---:R-:W1:Y:S01]  /*03a0*/  LDC.64 R6, c[0x0][0x390] ;  /* 0x0000e400ff067b82 */ /* 0x004e620000000a00 */
[----:B0-----:R-:W-:-:S05]  /*03b0*/  IMAD.WIDE R12, R3, 0x4, R4 ;  /* 0x00000004030c7825 */ /* 0x001fca00078e0204 */
[----:B------:R-:W2:Y:S01]  /*03c0*/  LDG.E R2, desc[UR4][R12.64] ;  /* 0x000000040c027981 */ /* 0x000ea2000c1e1900 */
[----:B-1----:R-:W-:-:S05]  /*03d0*/  IMAD.WIDE R14, R3, 0x4, R6 ;  /* 0x00000004030e7825 */ /* 0x002fca00078e0206 */
[----:B------:R-:W2:Y:S01]  /*03e0*/  LDG.E R5, desc[UR4][R14.64] ;  /* 0x000000040e057981 */ /* 0x000ea2000c1e1900 */
[----:B------:R-:W-:-:S04]  /*03f0*/  IMAD.WIDE R6, R0, 0x4, R14 ;  /* 0x0000000400067825 */ /* 0x000fc800078e020e */
[----:B--2---:R-:W-:Y:S01]  /*0400*/  FADD R17, R2, R5 ;  /* 0x0000000502117221 */ /* 0x004fe20000000000 */
[----:B------:R-:W-:-:S04]  /*0410*/  IMAD.WIDE R4, R0, 0x4, R12 ;  /* 0x0000000400047825 */ /* 0x000fc800078e020c */
[----:B------:R0:W-:Y:S04]  /*0420*/  STG.E desc[UR4][R12.64], R17 ;  /* 0x000000110c007986 */ /* 0x0001e8000c101904 */
[----:B------:R-:W2:Y:S04]  /*0430*/  LDG.E R2, desc[UR4][R4.64] ;  /* 0x0000000404027981 */ /* 0x000ea8000c1e1900 */
[----:B------:R-:W2:Y:S01]  /*0440*/  LDG.E R9, desc[UR4][R6.64] ;  /* 0x0000000406097981 */ /* 0x000ea2000c1e1900 */
[----:B------:R-:W-:-:S04]  /*0450*/  IMAD.WIDE R10, R0, 0x4, R6 ;  /* 0x00000004000a7825 */ /* 0x000fc800078e0206 */
[----:B--2---:R-:W-:Y:S01]  /*0460*/  FADD R19, R2, R9 ;  /* 0x0000000902137221 */ /* 0x004fe20000000000 */
[----:B------:R-:W-:-:S04]  /*0470*/  IMAD.WIDE R8, R0, 0x4, R4 ;  /* 0x0000000400087825 */ /* 0x000fc800078e0204 */
[----:B------:R1:W-:Y:S04]  /*0480*/  STG.E desc[UR4][R4.64], R19 ;  /* 0x0000001304007986 */ /* 0x0003e8000c101904 */
[----:B------:R-:W2:Y:S04]  /*0490*/  LDG.E R2, desc[UR4][R8.64] ;  /* 0x0000000408027981 */ /* 0x000ea8000c1e1900 */
[----:B------:R-:W2:Y:S01]  /*04a0*/  LDG.E R15, desc[UR4][R10.64] ;  /* 0x000000040a0f7981 */ /* 0x000ea2000c1e1900 */
[----:B0-----:R-:W-:-:S04]  /*04b0*/  IMAD.WIDE R12, R0, 0x4, R8 ;  /* 0x00000004000c7825 */ /* 0x001fc800078e0208 */
[----:B--2---:R-:W-:Y:S01]  /*04c0*/  FADD R21, R2, R15 ;  /* 0x0000000f02157221 */ /* 0x004fe20000000000 */
[----:B------:R-:W-:-:S04]  /*04d0*/  IMAD.WIDE R14, R0, 0x4, R10 ;  /* 0x00000004000e7825 */ /* 0x000fc800078e020a */
[----:B------:R1:W-:Y:S04]  /*04e0*/  STG.E desc[UR4][R8.64], R21 ;  /* 0x0000001508007986 */ /* 0x0003e8000c101904 */
[----:B------:R-:W2:Y:S04]  /*04f0*/  LDG.E R15, desc[UR4][R14.64] ;  /* 0x000000040e0f7981 */ /* 0x000ea8000c1e1900 */
[----:B------:R-:W2:Y:S01]  /*0500*/  LDG.E R2, desc[UR4][R12.64] ;  /* 0x000000040c027981 */ /* 0x000ea2000c1e1900 */
[----:B------:R-:W-:-:S04]  /*0510*/  LEA R3, R0, R3, 0x2 ;  /* 0x0000000300037211 */ /* 0x000fc800078e10ff */
[----:B------:R-:W-:Y:S01]  /*0520*/  ISETP.GE.AND P0, PT, R3, UR6, PT ;  /* 0x0000000603007c0c */ /* 0x000fe2000bf06270 */
[----:B--2---:R-:W-:-:S05]  /*0530*/  FADD R7, R2, R15 ;  /* 0x0000000f02077221 */ /* 0x004fca0000000000 */
[----:B------:R1:W-:Y:S07]  /*0540*/  STG.E desc[UR4][R12.64], R7 ;  /* 0x000000070c007986 */ /* 0x0003ee000c101904 */
[----:B------:R-:W-:Y:S05]  /*0550*/  @!P0 BRA `(.L_x_3) ;  /* 0xfffffffc008c8947 */ /* 0x000fea000383ffff */
[----:B------:R-:W-:Y:S05]  /*0560*/  EXIT ;  /* 0x000000000000794d */ /* 0x000fea0003800000 */
.L_x_4:
[----:B------:R-:W-:-:S00]  /*0570*/  BRA `(.L_x_4) ;  /* 0xfffffffc00fc7947 */ /* 0x000fc0000383ffff */
[----:B------:R-:W-:-:S00]  /*0580*/  NOP ;  /* 0x0000000000007918 */ /* 0x000fc00000000000 */
[----:B------:R-:W-:-:S00]  /*0590*/  NOP ;  /* 0x0000000000007918 */ /* 0x000fc00000000000 */
[----:B------:R-:W-:-:S00]  /*05a0*/  NOP ;  /* 0x0000000000007918 */ /* 0x000fc00000000000 */
[----:B------:R-:W-:-:S00]  /*05b0*/  NOP ;  /* 0x0000000000007918 */ /* 0x000fc00000000000 */
[----:B------:R-:W-:-:S00]  /*05c0*/  NOP ;  /* 0x0000000000007918 */ /* 0x000fc00000000000 */
[----:B------:R-:W-:-:S00]  /*05d0*/  NOP ;  /* 0x0000000000007918 */ /* 0x000fc00000000000 */
[----:B------:R-:W-:-:S00]  /*05e0*/  NOP ;  /* 0x0000000000007918 */ /* 0x000fc00000000000 */
[----:B------:R-:W-:-:S00]  /*05f0*/  NOP ;  /* 0x0000000000007918 */ /* 0x000fc00000000000 */
.L_x_5:


//--------------------- .nv.shared.reserved.0     --------------------------
	.section	.nv.shared.reserved.0,"aw",@nobits
	.weak		__nv_reservedSMEM_offset_0_alias
	.size		__nv_reservedSMEM_offset_0_alias, 0, 64
	.other		__nv_reservedSMEM_offset_0_alias,@"STO_CUDA_RESERVED_SHARED STV_DEFAULT"
__nv_reservedSMEM_offset_0_alias:
	.zero		0
	.zero		64


//--------------------- .nv.constant0._Z3addiPfS_ --------------------------
	.section	.nv.constant0._Z3addiPfS_,"a",@progbits
	.sectionflags	@""
	.align	4
.nv.constant0._Z3addiPfS_:
	.zero		920


//--------------------- SYMBOLS --------------------------

	.type		.nv.reservedSmem.offset0,@object
	.size		.nv.reservedSmem.offset0,0x4
